//
// Generated by NVIDIA NVVM Compiler
//
// Compiler Build ID: CL-36424714
// Cuda compilation tools, release 13.0, V13.0.88
// Based on NVVM 20.0.0
//

.version 9.0
.target sm_100
.address_size 64

	// .globl	_Z10vector_addPKfS0_Pfi

.visible .entry _Z10vector_addPKfS0_Pfi(
	.param .u64 .ptr .align 1 _Z10vector_addPKfS0_Pfi_param_0,
	.param .u64 .ptr .align 1 _Z10vector_addPKfS0_Pfi_param_1,
	.param .u64 .ptr .align 1 _Z10vector_addPKfS0_Pfi_param_2,
	.param .u32 _Z10vector_addPKfS0_Pfi_param_3
)
{
	.reg .pred 	%p<2>;
	.reg .b32 	%r<5>;
	.reg .b32 	%f<4>;
	.reg .b64 	%rd<13>;

	ld.param.u64 	%rd2, [_Z10vector_addPKfS0_Pfi_param_0];
	ld.param.u64 	%rd3, [_Z10vector_addPKfS0_Pfi_param_1];
	ld.param.u64 	%rd4, [_Z10vector_addPKfS0_Pfi_param_2];
	ld.param.s32 	%rd5, [_Z10vector_addPKfS0_Pfi_param_3];
	mov.u32 	%r1, %ctaid.x;
	mov.u32 	%r2, %ntid.x;
	mov.u32 	%r3, %tid.x;
	mad.lo.s32 	%r4, %r1, %r2, %r3;
	cvt.u64.u32 	%rd1, %r4;
	setp.ge.u64 	%p1, %rd1, %rd5;
	@%p1 bra 	$L__BB0_2;
	cvta.to.global.u64 	%rd6, %rd2;
	cvta.to.global.u64 	%rd7, %rd3;
	cvta.to.global.u64 	%rd8, %rd4;
	shl.b64 	%rd9, %rd1, 2;
	add.s64 	%rd10, %rd6, %rd9;
	ld.global.f32 	%f1, [%rd10];
	add.s64 	%rd11, %rd7, %rd9;
	ld.global.f32 	%f2, [%rd11];
	add.f32 	%f3, %f1, %f2;
	add.s64 	%rd12, %rd8, %rd9;
	st.global.f32 	[%rd12], %f3;
$L__BB0_2:
	ret;

}


// ===== COMPILED SASS (sm_100) =====

	.target	sm_100

	.elftype	@"ET_EXEC"


//--------------------- .note.nv.tkinfo           --------------------------
	.section	.note.nv.tkinfo,"",@"SHT_NOTE"
	.sectionflags	@"SHF_NOTE_NV_TKINFO"
	.tkinfo
        /*0018*/ 	.word	0x00000002
        /*0030*/ 	.string	""
        /*0030*/ 	.string	"ptxas"
        /*0030*/ 	.string	"Cuda compilation tools, release 13.0, V13.0.88"
        /*0030*/ 	.string	"Build cuda_13.0.r13.0/compiler.36424714_0"
        /*0030*/ 	.string	"-arch sm_100 -m 64 "



//--------------------- .note.nv.cuinfo           --------------------------
	.section	.note.nv.cuinfo,"",@"SHT_NOTE"
	.sectionflags	@"SHF_NOTE_NV_CUINFO"
        /*0018*/ 	.short	0x0002
        /*001a*/ 	.short	0x0064
        /*001c*/ 	.short	0x0082
	.zero		2


//--------------------- .nv.info                  --------------------------
	.section	.nv.info,"",@"SHT_CUDA_INFO"
	.align	4


	//----- nvinfo : EIATTR_REGCOUNT
	.align		4
        /*0000*/ 	.byte	0x04, 0x2f
        /*0002*/ 	.short	(.L_1 - .L_0)
	.align		4
.L_0:
        /*0004*/ 	.word	index@(_Z10vector_addPKfS0_Pfi)
        /*0008*/ 	.word	0x0000000c


	//----- nvinfo : EIATTR_FRAME_SIZE
	.align		4
.L_1:
        /*000c*/ 	.byte	0x04, 0x11
        /*000e*/ 	.short	(.L_3 - .L_2)
	.align		4
.L_2:
        /*0010*/ 	.word	index@(_Z10vector_addPKfS0_Pfi)
        /*0014*/ 	.word	0x00000000


	//----- nvinfo : EIATTR_MIN_STACK_SIZE
	.align		4
.L_3:
        /*0018*/ 	.byte	0x04, 0x12
        /*001a*/ 	.short	(.L_5 - .L_4)
	.align		4
.L_4:
        /*001c*/ 	.word	index@(_Z10vector_addPKfS0_Pfi)
        /*0020*/ 	.word	0x00000000
.L_5:


//--------------------- .nv.compat                --------------------------
	.section	.nv.compat,"",@"SHT_CUDA_COMPAT_INFO"
	.align	4
        /*0000*/ 	.byte	0x02, 0x09, 0x00, 0x00, 0x02, 0x02, 0x01, 0x00, 0x02, 0x05, 0x05, 0x00, 0x03, 0x07, 0x01, 0x01
        /*0010*/ 	.byte	0x02, 0x03, 0x00, 0x00, 0x02, 0x06, 0x01, 0x00, 0x04, 0x0b, 0x08, 0x00, 0x09, 0x00, 0x00, 0x00
        /*0020*/ 	.byte	0x00, 0x00, 0x00, 0x00


//--------------------- .nv.info._Z10vector_addPKfS0_Pfi --------------------------
	.section	.nv.info._Z10vector_addPKfS0_Pfi,"",@"SHT_CUDA_INFO"
	.sectionflags	@""
	.align	4


	//----- nvinfo : EIATTR_CUDA_API_VERSION
	.align		4
        /*0000*/ 	.byte	0x04, 0x37
        /*0002*/ 	.short	(.L_7 - .L_6)
.L_6:
        /*0004*/ 	.word	0x00000082


	//----- nvinfo : EIATTR_KPARAM_INFO
	.align		4
.L_7:
        /*0008*/ 	.byte	0x04, 0x17
        /*000a*/ 	.short	(.L_9 - .L_8)
.L_8:
        /*000c*/ 	.word	0x00000000
        /*0010*/ 	.short	0x0003
        /*0012*/ 	.short	0x0018
        /*0014*/ 	.byte	0x00, 0xf0, 0x11, 0x00


	//----- nvinfo : EIATTR_KPARAM_INFO
	.align		4
.L_9:
        /*0018*/ 	.byte	0x04, 0x17
        /*001a*/ 	.short	(.L_11 - .L_10)
.L_10:
        /*001c*/ 	.word	0x00000000
        /*0020*/ 	.short	0x0002
        /*0022*/ 	.short	0x0010
        /*0024*/ 	.byte	0x00, 0xf5, 0x21, 0x00


	//----- nvinfo : EIATTR_KPARAM_INFO
	.align		4
.L_11:
        /*0028*/ 	.byte	0x04, 0x17
        /*002a*/ 	.short	(.L_13 - .L_12)
.L_12:
        /*002c*/ 	.word	0x00000000
        /*0030*/ 	.short	0x0001
        /*0032*/ 	.short	0x0008
        /*0034*/ 	.byte	0x00, 0xf5, 0x21, 0x00


	//----- nvinfo : EIATTR_KPARAM_INFO
	.align		4
.L_13:
        /*0038*/ 	.byte	0x04, 0x17
        /*003a*/ 	.short	(.L_15 - .L_14)
.L_14:
        /*003c*/ 	.word	0x00000000
        /*0040*/ 	.short	0x0000
        /*0042*/ 	.short	0x0000
        /*0044*/ 	.byte	0x00, 0xf5, 0x21, 0x00


	//----- nvinfo : EIATTR_SPARSE_MMA_MASK
	.align		4
.L_15:
        /*0048*/ 	.byte	0x03, 0x50
        /*004a*/ 	.short	0x0000


	//----- nvinfo : EIATTR_MAXREG_COUNT
	.align		4
        /*004c*/ 	.byte	0x03, 0x1b
        /*004e*/ 	.short	0x00ff


	//----- nvinfo : EIATTR_MERCURY_ISA_VERSION
	.align		4
        /*0050*/ 	.byte	0x03, 0x5f
        /*0052*/ 	.short	0x0101


	//----- nvinfo : EIATTR_VRC_CTA_INIT_COUNT
	.align		4
        /*0054*/ 	.byte	0x02, 0x4a
	.zero		1
	.zero		1


	//----- nvinfo : EIATTR_EXIT_INSTR_OFFSETS
	.align		4
        /*0058*/ 	.byte	0x04, 0x1c
        /*005a*/ 	.short	(.L_17 - .L_16)


	//   ....[0]....
.L_16:
        /*005c*/ 	.word	0x00000090


	//   ....[1]....
        /*0060*/ 	.word	0x00000190


	//----- nvinfo : EIATTR_CBANK_PARAM_SIZE
	.align		4
.L_17:
        /*0064*/ 	.byte	0x03, 0x19
        /*0066*/ 	.short	0x001c


	//----- nvinfo : EIATTR_PARAM_CBANK
	.align		4
        /*0068*/ 	.byte	0x04, 0x0a
        /*006a*/ 	.short	(.L_19 - .L_18)
	.align		4
.L_18:
        /*006c*/ 	.word	index@(.nv.constant0._Z10vector_addPKfS0_Pfi)
        /*0070*/ 	.short	0x0380
        /*0072*/ 	.short	0x001c


	//----- nvinfo : EIATTR_SW_WAR
	.align		4
.L_19:
        /*0074*/ 	.byte	0x04, 0x36
        /*0076*/ 	.short	(.L_21 - .L_20)
.L_20:
        /*0078*/ 	.word	0x00000008
.L_21:


//--------------------- .nv.callgraph             --------------------------
	.section	.nv.callgraph,"",@"SHT_CUDA_CALLGRAPH"
	.align	4
	.sectionentsize	8
	.align		4
        /*0000*/ 	.word	0x00000000
	.align		4
        /*0004*/ 	.word	0xffffffff
	.align		4
        /*0008*/ 	.word	0x00000000
	.align		4
        /*000c*/ 	.word	0xfffffffe
	.align		4
        /*0010*/ 	.word	0x00000000
	.align		4
        /*0014*/ 	.word	0xfffffffd
	.align		4
        /*0018*/ 	.word	0x00000000
	.align		4
        /*001c*/ 	.word	0xfffffffc


//--------------------- .text._Z10vector_addPKfS0_Pfi --------------------------
	.section	.text._Z10vector_addPKfS0_Pfi,"ax",@progbits
	.align	128
        .global         _Z10vector_addPKfS0_Pfi
        .type           _Z10vector_addPKfS0_Pfi,@function
        .size           _Z10vector_addPKfS0_Pfi,(.L_x_1 - _Z10vector_addPKfS0_Pfi)
        .other          _Z10vector_addPKfS0_Pfi,@"STO_CUDA_ENTRY STV_DEFAULT"
_Z10vector_addPKfS0_Pfi:
.text._Z10vector_addPKfS0_Pfi:
[----:B------:R-:W-:Y:S01]  /*0000*/  LDC R1, c[0x0][0x37c] ;  /* 0x0000df00ff017b82 */ /* 0x000fe20000000800 */
[----:B------:R-:W0:Y:S07]  /*0010*/  S2R R3, SR_TID.X ;  /* 0x0000000000037919 */ /* 0x000e2e0000002100 */
[----:B------:R-:W0:Y:S01]  /*0020*/  S2UR UR4, SR_CTAID.X ;  /* 0x00000000000479c3 */ /* 0x000e220000002500 */
[----:B------:R-:W1:Y:S07]  /*0030*/  LDCU UR5, c[0x0][0x398] ;  /* 0x00007300ff0577ac */ /* 0x000e6e0008000800 */
[----:B------:R-:W0:Y:S02]  /*0040*/  LDC R0, c[0x0][0x360] ;  /* 0x0000d800ff007b82 */ /* 0x000e240000000800 */
[----:B0-----:R-:W-:Y:S01]  /*0050*/  IMAD R0, R0, UR4, R3 ;  /* 0x0000000400007c24 */ /* 0x001fe2000f8e0203 */
[----:B-1----:R-:W-:-:S04]  /*0060*/  USHF.R.S32.HI UR4, URZ, 0x1f, UR5 ;  /* 0x0000001fff047899 */ /* 0x002fc80008011405 */
[----:B------:R-:W-:-:S04]  /*0070*/  ISETP.GE.U32.AND P0, PT, R0, UR5, PT ;  /* 0x0000000500007c0c */ /* 0x000fc8000bf06070 */
[----:B------:R-:W-:-:S13]  /*0080*/  ISETP.GE.U32.AND.EX P0, PT, RZ, UR4, PT, P0 ;  /* 0x00000004ff007c0c */ /* 0x000fda000bf06100 */
[----:B------:R-:W-:Y:S05]  /*0090*/  @P0 EXIT ;  /* 0x000000000000094d */ /* 0x000fea0003800000 */
[----:B------:R-:W0:Y:S01]  /*00a0*/  LDCU.128 UR8, c[0x0][0x380] ;  /* 0x00007000ff0877ac */ /* 0x000e220008000c00 */
[----:B------:R-:W-:Y:S01]  /*00b0*/  IMAD.SHL.U32 R6, R0, 0x4, RZ ;  /* 0x0000000400067824 */ /* 0x000fe200078e00ff */
[----:B------:R-:W-:Y:S01]  /*00c0*/  SHF.R.U32.HI R0, RZ, 0x1e, R0 ;  /* 0x0000001eff007819 */ /* 0x000fe20000011600 */
[----:B------:R-:W1:Y:S01]  /*00d0*/  LDCU.64 UR4, c[0x0][0x358] ;  /* 0x00006b00ff0477ac */ /* 0x000e620008000a00 */
[----:B------:R-:W2:Y:S02]  /*00e0*/  LDCU.64 UR6, c[0x0][0x390] ;  /* 0x00007200ff0677ac */ /* 0x000ea40008000a00 */
[C---:B0-----:R-:W-:Y:S02]  /*00f0*/  IADD3 R4, P1, PT, R6.reuse, UR10, RZ ;  /* 0x0000000a06047c10 */ /* 0x041fe4000ff3e0ff */
[----:B------:R-:W-:Y:S02]  /*0100*/  IADD3 R2, P0, PT, R6, UR8, RZ ;  /* 0x0000000806027c10 */ /* 0x000fe4000ff1e0ff */
[----:B------:R-:W-:-:S02]  /*0110*/  IADD3.X R5, PT, PT, R0, UR11, RZ, P1, !PT ;  /* 0x0000000b00057c10 */ /* 0x000fc40008ffe4ff */
[----:B------:R-:W-:-:S04]  /*0120*/  IADD3.X R3, PT, PT, R0, UR9, RZ, P0, !PT ;  /* 0x0000000900037c10 */ /* 0x000fc800087fe4ff */
[----:B-1----:R-:W3:Y:S04]  /*0130*/  LDG.E R5, desc[UR4][R4.64] ;  /* 0x0000000404057981 */ /* 0x002ee8000c1e1900 */
[----:B------:R-:W3:Y:S01]  /*0140*/  LDG.E R2, desc[UR4][R2.64] ;  /* 0x0000000402027981 */ /* 0x000ee2000c1e1900 */
[----:B--2---:R-:W-:-:S04]  /*0150*/  IADD3 R6, P0, PT, R6, UR6, RZ ;  /* 0x0000000606067c10 */ /* 0x004fc8000ff1e0ff */
[----:B------:R-:W-:Y:S01]  /*0160*/  IADD3.X R7, PT, PT, R0, UR7, RZ, P0, !PT ;  /* 0x0000000700077c10 */ /* 0x000fe200087fe4ff */
[----:B---3--:R-:W-:-:S05]  /*0170*/  FADD R9, R2, R5 ;  /* 0x0000000502097221 */ /* 0x008fca0000000000 */
[----:B------:R-:W-:Y:S01]  /*0180*/  STG.E desc[UR4][R6.64], R9 ;  /* 0x0000000906007986 */ /* 0x000fe2000c101904 */
[----:B------:R-:W-:Y:S05]  /*0190*/  EXIT ;  /* 0x000000000000794d */ /* 0x000fea0003800000 */
.L_x_0:
[----:B------:R-:W-:-:S00]  /*01a0*/  BRA `(.L_x_0) ;  /* 0xfffffffc00fc7947 */ /* 0x000fc0000383ffff */
[----:B------:R-:W-:-:S00]  /*01b0*/  NOP ;  /* 0x0000000000007918 */ /* 0x000fc00000000000 */
        /* <DEDUP_REMOVED lines=12> */
.L_x_1:


//--------------------- .nv.shared.reserved.0     --------------------------
	.section	.nv.shared.reserved.0,"aw",@nobits
	.weak		__nv_reservedSMEM_offset_0_alias
	.size		__nv_reservedSMEM_offset_0_alias, 0, 64
	.other		__nv_reservedSMEM_offset_0_alias,@"STO_CUDA_RESERVED_SHARED STV_DEFAULT"
__nv_reservedSMEM_offset_0_alias:
	.zero		0
	.zero		64


//--------------------- .nv.constant0._Z10vector_addPKfS0_Pfi --------------------------
	.section	.nv.constant0._Z10vector_addPKfS0_Pfi,"a",@progbits
	.sectionflags	@""
	.align	4
.nv.constant0._Z10vector_addPKfS0_Pfi:
	.zero		924


//--------------------- SYMBOLS --------------------------

	.type		.nv.reservedSmem.offset0,@object
	.size		.nv.reservedSmem.offset0,0x4
